//
// Generated by NVIDIA NVVM Compiler
//
// Compiler Build ID: CL-36424714
// Cuda compilation tools, release 13.0, V13.0.88
// Based on NVVM 20.0.0
//

.version 9.0
.target sm_100
.address_size 64

	// .globl	_Z11fmaRzKerneldddPd

.visible .entry _Z11fmaRzKerneldddPd(
	.param .f64 _Z11fmaRzKerneldddPd_param_0,
	.param .f64 _Z11fmaRzKerneldddPd_param_1,
	.param .f64 _Z11fmaRzKerneldddPd_param_2,
	.param .u64 .ptr .align 1 _Z11fmaRzKerneldddPd_param_3
)
{
	.reg .b64 	%rd<3>;
	.reg .b64 	%fd<5>;

	ld.param.f64 	%fd1, [_Z11fmaRzKerneldddPd_param_0];
	ld.param.f64 	%fd2, [_Z11fmaRzKerneldddPd_param_1];
	ld.param.f64 	%fd3, [_Z11fmaRzKerneldddPd_param_2];
	ld.param.u64 	%rd1, [_Z11fmaRzKerneldddPd_param_3];
	cvta.to.global.u64 	%rd2, %rd1;
	fma.rz.f64 	%fd4, %fd1, %fd2, %fd3;
	st.global.f64 	[%rd2], %fd4;
	ret;

}


// ===== COMPILED SASS (sm_100) =====

	.target	sm_100

	.elftype	@"ET_EXEC"


//--------------------- .note.nv.tkinfo           --------------------------
	.section	.note.nv.tkinfo,"",@"SHT_NOTE"
	.sectionflags	@"SHF_NOTE_NV_TKINFO"
	.tkinfo
        /*0018*/ 	.word	0x00000002
        /*0030*/ 	.string	""
        /*0030*/ 	.string	"ptxas"
        /*0030*/ 	.string	"Cuda compilation tools, release 13.0, V13.0.88"
        /*0030*/ 	.string	"Build cuda_13.0.r13.0/compiler.36424714_0"
        /*0030*/ 	.string	"-arch sm_100 -m 64 "



//--------------------- .note.nv.cuinfo           --------------------------
	.section	.note.nv.cuinfo,"",@"SHT_NOTE"
	.sectionflags	@"SHF_NOTE_NV_CUINFO"
        /*0018*/ 	.short	0x0002
        /*001a*/ 	.short	0x0064
        /*001c*/ 	.short	0x0082
	.zero		2


//--------------------- .nv.info                  --------------------------
	.section	.nv.info,"",@"SHT_CUDA_INFO"
	.align	4


	//----- nvinfo : EIATTR_REGCOUNT
	.align		4
        /*0000*/ 	.byte	0x04, 0x2f
        /*0002*/ 	.short	(.L_1 - .L_0)
	.align		4
.L_0:
        /*0004*/ 	.word	index@(_Z11fmaRzKerneldddPd)
        /*0008*/ 	.word	0x0000000a


	//----- nvinfo : EIATTR_FRAME_SIZE
	.align		4
.L_1:
        /*000c*/ 	.byte	0x04, 0x11
        /*000e*/ 	.short	(.L_3 - .L_2)
	.align		4
.L_2:
        /*0010*/ 	.word	index@(_Z11fmaRzKerneldddPd)
        /*0014*/ 	.word	0x00000000


	//----- nvinfo : EIATTR_MIN_STACK_SIZE
	.align		4
.L_3:
        /*0018*/ 	.byte	0x04, 0x12
        /*001a*/ 	.short	(.L_5 - .L_4)
	.align		4
.L_4:
        /*001c*/ 	.word	index@(_Z11fmaRzKerneldddPd)
        /*0020*/ 	.word	0x00000000
.L_5:


//--------------------- .nv.compat                --------------------------
	.section	.nv.compat,"",@"SHT_CUDA_COMPAT_INFO"
	.align	4
        /*0000*/ 	.byte	0x02, 0x09, 0x00, 0x00, 0x02, 0x02, 0x01, 0x00, 0x02, 0x05, 0x05, 0x00, 0x03, 0x07, 0x01, 0x01
        /*0010*/ 	.byte	0x02, 0x03, 0x00, 0x00, 0x02, 0x06, 0x01, 0x00, 0x04, 0x0b, 0x08, 0x00, 0x01, 0x00, 0x00, 0x00
        /*0020*/ 	.byte	0x00, 0x00, 0x00, 0x00


//--------------------- .nv.info._Z11fmaRzKerneldddPd --------------------------
	.section	.nv.info._Z11fmaRzKerneldddPd,"",@"SHT_CUDA_INFO"
	.sectionflags	@""
	.align	4


	//----- nvinfo : EIATTR_CUDA_API_VERSION
	.align		4
        /*0000*/ 	.byte	0x04, 0x37
        /*0002*/ 	.short	(.L_7 - .L_6)
.L_6:
        /*0004*/ 	.word	0x00000082


	//----- nvinfo : EIATTR_KPARAM_INFO
	.align		4
.L_7:
        /*0008*/ 	.byte	0x04, 0x17
        /*000a*/ 	.short	(.L_9 - .L_8)
.L_8:
        /*000c*/ 	.word	0x00000000
        /*0010*/ 	.short	0x0003
        /*0012*/ 	.short	0x0018
        /*0014*/ 	.byte	0x00, 0xf5, 0x21, 0x00


	//----- nvinfo : EIATTR_KPARAM_INFO
	.align		4
.L_9:
        /*0018*/ 	.byte	0x04, 0x17
        /*001a*/ 	.short	(.L_11 - .L_10)
.L_10:
        /*001c*/ 	.word	0x00000000
        /*0020*/ 	.short	0x0002
        /*0022*/ 	.short	0x0010
        /*0024*/ 	.byte	0x00, 0xf0, 0x21, 0x00


	//----- nvinfo : EIATTR_KPARAM_INFO
	.align		4
.L_11:
        /*0028*/ 	.byte	0x04, 0x17
        /*002a*/ 	.short	(.L_13 - .L_12)
.L_12:
        /*002c*/ 	.word	0x00000000
        /*0030*/ 	.short	0x0001
        /*0032*/ 	.short	0x0008
        /*0034*/ 	.byte	0x00, 0xf0, 0x21, 0x00


	//----- nvinfo : EIATTR_KPARAM_INFO
	.align		4
.L_13:
        /*0038*/ 	.byte	0x04, 0x17
        /*003a*/ 	.short	(.L_15 - .L_14)
.L_14:
        /*003c*/ 	.word	0x00000000
        /*0040*/ 	.short	0x0000
        /*0042*/ 	.short	0x0000
        /*0044*/ 	.byte	0x00, 0xf0, 0x21, 0x00


	//----- nvinfo : EIATTR_SPARSE_MMA_MASK
	.align		4
.L_15:
        /*0048*/ 	.byte	0x03, 0x50
        /*004a*/ 	.short	0x0000


	//----- nvinfo : EIATTR_MAXREG_COUNT
	.align		4
        /*004c*/ 	.byte	0x03, 0x1b
        /*004e*/ 	.short	0x00ff


	//----- nvinfo : EIATTR_MERCURY_ISA_VERSION
	.align		4
        /*0050*/ 	.byte	0x03, 0x5f
        /*0052*/ 	.short	0x0101


	//----- nvinfo : EIATTR_VRC_CTA_INIT_COUNT
	.align		4
        /*0054*/ 	.byte	0x02, 0x4a
	.zero		1
	.zero		1


	//----- nvinfo : EIATTR_EXIT_INSTR_OFFSETS
	.align		4
        /*0058*/ 	.byte	0x04, 0x1c
        /*005a*/ 	.short	(.L_17 - .L_16)


	//   ....[0]....
.L_16:
        /*005c*/ 	.word	0x00000080


	//----- nvinfo : EIATTR_CBANK_PARAM_SIZE
	.align		4
.L_17:
        /*0060*/ 	.byte	0x03, 0x19
        /*0062*/ 	.short	0x0020


	//----- nvinfo : EIATTR_PARAM_CBANK
	.align		4
        /*0064*/ 	.byte	0x04, 0x0a
        /*0066*/ 	.short	(.L_19 - .L_18)
	.align		4
.L_18:
        /*0068*/ 	.word	index@(.nv.constant0._Z11fmaRzKerneldddPd)
        /*006c*/ 	.short	0x0380
        /*006e*/ 	.short	0x0020


	//----- nvinfo : EIATTR_SW_WAR
	.align		4
.L_19:
        /*0070*/ 	.byte	0x04, 0x36
        /*0072*/ 	.short	(.L_21 - .L_20)
.L_20:
        /*0074*/ 	.word	0x00000008
.L_21:


//--------------------- .nv.callgraph             --------------------------
	.section	.nv.callgraph,"",@"SHT_CUDA_CALLGRAPH"
	.align	4
	.sectionentsize	8
	.align		4
        /*0000*/ 	.word	0x00000000
	.align		4
        /*0004*/ 	.word	0xffffffff
	.align		4
        /*0008*/ 	.word	0x00000000
	.align		4
        /*000c*/ 	.word	0xfffffffe
	.align		4
        /*0010*/ 	.word	0x00000000
	.align		4
        /*0014*/ 	.word	0xfffffffd
	.align		4
        /*0018*/ 	.word	0x00000000
	.align		4
        /*001c*/ 	.word	0xfffffffc


//--------------------- .text._Z11fmaRzKerneldddPd --------------------------
	.section	.text._Z11fmaRzKerneldddPd,"ax",@progbits
	.align	128
        .global         _Z11fmaRzKerneldddPd
        .type           _Z11fmaRzKerneldddPd,@function
        .size           _Z11fmaRzKerneldddPd,(.L_x_1 - _Z11fmaRzKerneldddPd)
        .other          _Z11fmaRzKerneldddPd,@"STO_CUDA_ENTRY STV_DEFAULT"
_Z11fmaRzKerneldddPd:
.text._Z11fmaRzKerneldddPd:
[----:B------:R-:W-:Y:S08]  /*0000*/  LDC R1, c[0x0][0x37c] ;  /* 0x0000df00ff017b82 */ /* 0x000ff00000000800 */
[----:B------:R-:W0:Y:S01]  /*0010*/  LDC.64 R2, c[0x0][0x380] ;  /* 0x0000e000ff027b82 */ /* 0x000e220000000a00 */
[----:B------:R-:W0:Y:S01]  /*0020*/  LDCU.64 UR6, c[0x0][0x390] ;  /* 0x00007200ff0677ac */ /* 0x000e220008000a00 */
[----:B------:R-:W1:Y:S06]  /*0030*/  LDCU.64 UR4, c[0x0][0x358] ;  /* 0x00006b00ff0477ac */ /* 0x000e6c0008000a00 */
[----:B------:R-:W0:Y:S08]  /*0040*/  LDC.64 R6, c[0x0][0x388] ;  /* 0x0000e200ff067b82 */ /* 0x000e300000000a00 */
[----:B------:R-:W1:Y:S01]  /*0050*/  LDC.64 R4, c[0x0][0x398] ;  /* 0x0000e600ff047b82 */ /* 0x000e620000000a00 */
[----:B0-----:R-:W-:-:S07]  /*0060*/  DFMA.RZ R2, R2, R6, UR6 ;  /* 0x0000000602027e2b */ /* 0x001fce000800c006 */
[----:B-1----:R-:W-:Y:S01]  /*0070*/  STG.E.64 desc[UR4][R4.64], R2 ;  /* 0x0000000204007986 */ /* 0x002fe2000c101b04 */
[----:B------:R-:W-:Y:S05]  /*0080*/  EXIT ;  /* 0x000000000000794d */ /* 0x000fea0003800000 */
.L_x_0:
[----:B------:R-:W-:-:S00]  /*0090*/  BRA `(.L_x_0) ;  /* 0xfffffffc00fc7947 */ /* 0x000fc0000383ffff */
[----:B------:R-:W-:-:S00]  /*00a0*/  NOP ;  /* 0x0000000000007918 */ /* 0x000fc00000000000 */
        /* <DEDUP_REMOVED lines=13> */
.L_x_1:


//--------------------- .nv.shared.reserved.0     --------------------------
	.section	.nv.shared.reserved.0,"aw",@nobits
	.weak		__nv_reservedSMEM_offset_0_alias
	.size		__nv_reservedSMEM_offset_0_alias, 0, 64
	.other		__nv_reservedSMEM_offset_0_alias,@"STO_CUDA_RESERVED_SHARED STV_DEFAULT"
__nv_reservedSMEM_offset_0_alias:
	.zero		0
	.zero		64


//--------------------- .nv.constant0._Z11fmaRzKerneldddPd --------------------------
	.section	.nv.constant0._Z11fmaRzKerneldddPd,"a",@progbits
	.sectionflags	@""
	.align	4
.nv.constant0._Z11fmaRzKerneldddPd:
	.zero		928


//--------------------- SYMBOLS --------------------------

	.type		.nv.reservedSmem.offset0,@object
	.size		.nv.reservedSmem.offset0,0x4
